//
// Generated by NVIDIA NVVM Compiler
//
// Compiler Build ID: CL-36424714
// Cuda compilation tools, release 13.0, V13.0.88
// Based on NVVM 20.0.0
//

.version 9.0
.target sm_100
.address_size 64

	// .globl	_Z22gpuMatrixMultiplyNaivePKfS0_Pfi

.visible .entry _Z22gpuMatrixMultiplyNaivePKfS0_Pfi(
	.param .u64 .ptr .align 1 _Z22gpuMatrixMultiplyNaivePKfS0_Pfi_param_0,
	.param .u64 .ptr .align 1 _Z22gpuMatrixMultiplyNaivePKfS0_Pfi_param_1,
	.param .u64 .ptr .align 1 _Z22gpuMatrixMultiplyNaivePKfS0_Pfi_param_2,
	.param .u32 _Z22gpuMatrixMultiplyNaivePKfS0_Pfi_param_3
)
{
	.reg .pred 	%p<10>;
	.reg .b32 	%r<40>;
	.reg .b32 	%f<67>;
	.reg .b64 	%rd<67>;

	ld.param.u64 	%rd14, [_Z22gpuMatrixMultiplyNaivePKfS0_Pfi_param_0];
	ld.param.u64 	%rd15, [_Z22gpuMatrixMultiplyNaivePKfS0_Pfi_param_1];
	ld.param.u32 	%r18, [_Z22gpuMatrixMultiplyNaivePKfS0_Pfi_param_3];
	cvta.to.global.u64 	%rd1, %rd15;
	cvta.to.global.u64 	%rd2, %rd14;
	mov.u32 	%r19, %ctaid.y;
	mov.u32 	%r20, %ntid.y;
	mov.u32 	%r21, %tid.y;
	mad.lo.s32 	%r1, %r19, %r20, %r21;
	mov.u32 	%r22, %ctaid.x;
	mov.u32 	%r23, %ntid.x;
	mov.u32 	%r24, %tid.x;
	mad.lo.s32 	%r2, %r22, %r23, %r24;
	max.s32 	%r25, %r1, %r2;
	setp.ge.s32 	%p1, %r25, %r18;
	@%p1 bra 	$L__BB0_13;
	mul.lo.s32 	%r3, %r18, %r1;
	and.b32  	%r4, %r18, 7;
	setp.lt.u32 	%p2, %r18, 8;
	mov.f32 	%f66, 0f00000000;
	mov.b32 	%r38, 0;
	@%p2 bra 	$L__BB0_4;
	and.b32  	%r38, %r18, 2147483640;
	neg.s32 	%r36, %r38;
	mul.wide.s32 	%rd16, %r18, 4;
	add.s64 	%rd3, %rd1, %rd16;
	shl.b32 	%r7, %r18, 3;
	mul.wide.s32 	%rd17, %r18, 8;
	add.s64 	%rd4, %rd1, %rd17;
	mul.wide.s32 	%rd18, %r18, 12;
	add.s64 	%rd5, %rd1, %rd18;
	mul.wide.s32 	%rd19, %r18, 16;
	add.s64 	%rd6, %rd1, %rd19;
	mul.wide.s32 	%rd20, %r18, 20;
	add.s64 	%rd7, %rd1, %rd20;
	mul.wide.s32 	%rd21, %r18, 24;
	add.s64 	%rd8, %rd1, %rd21;
	mul.wide.s32 	%rd22, %r18, 28;
	add.s64 	%rd9, %rd1, %rd22;
	mul.wide.u32 	%rd23, %r3, 4;
	add.s64 	%rd24, %rd23, %rd2;
	add.s64 	%rd66, %rd24, 16;
	mov.f32 	%f66, 0f00000000;
	mov.u32 	%r35, %r2;
$L__BB0_3:
	.pragma "nounroll";
	mul.wide.s32 	%rd25, %r35, 4;
	add.s64 	%rd26, %rd3, %rd25;
	add.s64 	%rd27, %rd4, %rd25;
	add.s64 	%rd28, %rd5, %rd25;
	add.s64 	%rd29, %rd6, %rd25;
	add.s64 	%rd30, %rd7, %rd25;
	add.s64 	%rd31, %rd8, %rd25;
	add.s64 	%rd32, %rd9, %rd25;
	add.s64 	%rd33, %rd1, %rd25;
	ld.global.f32 	%f16, [%rd66+-16];
	ld.global.f32 	%f17, [%rd33];
	fma.rn.f32 	%f18, %f16, %f17, %f66;
	ld.global.f32 	%f19, [%rd66+-12];
	ld.global.f32 	%f20, [%rd26];
	fma.rn.f32 	%f21, %f19, %f20, %f18;
	ld.global.f32 	%f22, [%rd66+-8];
	ld.global.f32 	%f23, [%rd27];
	fma.rn.f32 	%f24, %f22, %f23, %f21;
	ld.global.f32 	%f25, [%rd66+-4];
	ld.global.f32 	%f26, [%rd28];
	fma.rn.f32 	%f27, %f25, %f26, %f24;
	ld.global.f32 	%f28, [%rd66];
	ld.global.f32 	%f29, [%rd29];
	fma.rn.f32 	%f30, %f28, %f29, %f27;
	ld.global.f32 	%f31, [%rd66+4];
	ld.global.f32 	%f32, [%rd30];
	fma.rn.f32 	%f33, %f31, %f32, %f30;
	ld.global.f32 	%f34, [%rd66+8];
	ld.global.f32 	%f35, [%rd31];
	fma.rn.f32 	%f36, %f34, %f35, %f33;
	ld.global.f32 	%f37, [%rd66+12];
	ld.global.f32 	%f38, [%rd32];
	fma.rn.f32 	%f66, %f37, %f38, %f36;
	add.s32 	%r36, %r36, 8;
	add.s32 	%r35, %r35, %r7;
	add.s64 	%rd66, %rd66, 32;
	setp.ne.s32 	%p3, %r36, 0;
	@%p3 bra 	$L__BB0_3;
$L__BB0_4:
	setp.eq.s32 	%p4, %r4, 0;
	@%p4 bra 	$L__BB0_12;
	and.b32  	%r13, %r18, 3;
	setp.lt.u32 	%p5, %r4, 4;
	@%p5 bra 	$L__BB0_7;
	add.s32 	%r27, %r38, %r3;
	mul.wide.u32 	%rd34, %r27, 4;
	add.s64 	%rd35, %rd2, %rd34;
	ld.global.f32 	%f40, [%rd35];
	mad.lo.s32 	%r28, %r38, %r18, %r2;
	mul.wide.s32 	%rd36, %r28, 4;
	add.s64 	%rd37, %rd1, %rd36;
	ld.global.f32 	%f41, [%rd37];
	fma.rn.f32 	%f42, %f40, %f41, %f66;
	cvt.u64.u32 	%rd38, %r3;
	cvt.u64.u32 	%rd39, %r38;
	add.s64 	%rd40, %rd39, %rd38;
	shl.b64 	%rd41, %rd40, 2;
	add.s64 	%rd42, %rd2, %rd41;
	ld.global.f32 	%f43, [%rd42+4];
	mul.wide.s32 	%rd43, %r18, 4;
	add.s64 	%rd44, %rd37, %rd43;
	ld.global.f32 	%f44, [%rd44];
	fma.rn.f32 	%f45, %f43, %f44, %f42;
	ld.global.f32 	%f46, [%rd42+8];
	add.s64 	%rd45, %rd44, %rd43;
	ld.global.f32 	%f47, [%rd45];
	fma.rn.f32 	%f48, %f46, %f47, %f45;
	ld.global.f32 	%f49, [%rd42+12];
	add.s64 	%rd46, %rd45, %rd43;
	ld.global.f32 	%f50, [%rd46];
	fma.rn.f32 	%f66, %f49, %f50, %f48;
	add.s32 	%r38, %r38, 4;
$L__BB0_7:
	setp.eq.s32 	%p6, %r13, 0;
	@%p6 bra 	$L__BB0_12;
	setp.eq.s32 	%p7, %r13, 1;
	@%p7 bra 	$L__BB0_10;
	add.s32 	%r29, %r38, %r3;
	mul.wide.u32 	%rd47, %r29, 4;
	add.s64 	%rd48, %rd2, %rd47;
	ld.global.f32 	%f52, [%rd48];
	mad.lo.s32 	%r30, %r38, %r18, %r2;
	mul.wide.s32 	%rd49, %r30, 4;
	add.s64 	%rd50, %rd1, %rd49;
	ld.global.f32 	%f53, [%rd50];
	fma.rn.f32 	%f54, %f52, %f53, %f66;
	cvt.u64.u32 	%rd51, %r3;
	cvt.u64.u32 	%rd52, %r38;
	add.s64 	%rd53, %rd52, %rd51;
	shl.b64 	%rd54, %rd53, 2;
	add.s64 	%rd55, %rd2, %rd54;
	ld.global.f32 	%f55, [%rd55+4];
	mul.wide.s32 	%rd56, %r18, 4;
	add.s64 	%rd57, %rd50, %rd56;
	ld.global.f32 	%f56, [%rd57];
	fma.rn.f32 	%f66, %f55, %f56, %f54;
	add.s32 	%r38, %r38, 2;
$L__BB0_10:
	and.b32  	%r31, %r18, 1;
	setp.eq.b32 	%p8, %r31, 1;
	not.pred 	%p9, %p8;
	@%p9 bra 	$L__BB0_12;
	add.s32 	%r32, %r38, %r3;
	mul.wide.u32 	%rd58, %r32, 4;
	add.s64 	%rd59, %rd2, %rd58;
	ld.global.f32 	%f57, [%rd59];
	mad.lo.s32 	%r33, %r38, %r18, %r2;
	mul.wide.s32 	%rd60, %r33, 4;
	add.s64 	%rd61, %rd1, %rd60;
	ld.global.f32 	%f58, [%rd61];
	fma.rn.f32 	%f66, %f57, %f58, %f66;
$L__BB0_12:
	ld.param.u64 	%rd65, [_Z22gpuMatrixMultiplyNaivePKfS0_Pfi_param_2];
	add.s32 	%r34, %r3, %r2;
	cvta.to.global.u64 	%rd62, %rd65;
	mul.wide.s32 	%rd63, %r34, 4;
	add.s64 	%rd64, %rd62, %rd63;
	st.global.f32 	[%rd64], %f66;
$L__BB0_13:
	ret;

}


// ===== COMPILED SASS (sm_100) =====

	.target	sm_100

	.elftype	@"ET_EXEC"


//--------------------- .note.nv.tkinfo           --------------------------
	.section	.note.nv.tkinfo,"",@"SHT_NOTE"
	.sectionflags	@"SHF_NOTE_NV_TKINFO"
	.tkinfo
        /*0018*/ 	.word	0x00000002
        /*0030*/ 	.string	""
        /*0030*/ 	.string	"ptxas"
        /*0030*/ 	.string	"Cuda compilation tools, release 13.0, V13.0.88"
        /*0030*/ 	.string	"Build cuda_13.0.r13.0/compiler.36424714_0"
        /*0030*/ 	.string	"-arch sm_100 -m 64 "



//--------------------- .note.nv.cuinfo           --------------------------
	.section	.note.nv.cuinfo,"",@"SHT_NOTE"
	.sectionflags	@"SHF_NOTE_NV_CUINFO"
        /*0018*/ 	.short	0x0002
        /*001a*/ 	.short	0x0064
        /*001c*/ 	.short	0x0082
	.zero		2


//--------------------- .nv.info                  --------------------------
	.section	.nv.info,"",@"SHT_CUDA_INFO"
	.align	4


	//----- nvinfo : EIATTR_REGCOUNT
	.align		4
        /*0000*/ 	.byte	0x04, 0x2f
        /*0002*/ 	.short	(.L_1 - .L_0)
	.align		4
.L_0:
        /*0004*/ 	.word	index@(_Z22gpuMatrixMultiplyNaivePKfS0_Pfi)
        /*0008*/ 	.word	0x0000001e


	//----- nvinfo : EIATTR_FRAME_SIZE
	.align		4
.L_1:
        /*000c*/ 	.byte	0x04, 0x11
        /*000e*/ 	.short	(.L_3 - .L_2)
	.align		4
.L_2:
        /*0010*/ 	.word	index@(_Z22gpuMatrixMultiplyNaivePKfS0_Pfi)
        /*0014*/ 	.word	0x00000000


	//----- nvinfo : EIATTR_MIN_STACK_SIZE
	.align		4
.L_3:
        /*0018*/ 	.byte	0x04, 0x12
        /*001a*/ 	.short	(.L_5 - .L_4)
	.align		4
.L_4:
        /*001c*/ 	.word	index@(_Z22gpuMatrixMultiplyNaivePKfS0_Pfi)
        /*0020*/ 	.word	0x00000000
.L_5:


//--------------------- .nv.compat                --------------------------
	.section	.nv.compat,"",@"SHT_CUDA_COMPAT_INFO"
	.align	4
        /*0000*/ 	.byte	0x02, 0x09, 0x00, 0x00, 0x02, 0x02, 0x01, 0x00, 0x02, 0x05, 0x05, 0x00, 0x03, 0x07, 0x01, 0x01
        /*0010*/ 	.byte	0x02, 0x03, 0x00, 0x00, 0x02, 0x06, 0x01, 0x00, 0x04, 0x0b, 0x08, 0x00, 0x09, 0x00, 0x00, 0x00
        /*0020*/ 	.byte	0x00, 0x00, 0x00, 0x00


//--------------------- .nv.info._Z22gpuMatrixMultiplyNaivePKfS0_Pfi --------------------------
	.section	.nv.info._Z22gpuMatrixMultiplyNaivePKfS0_Pfi,"",@"SHT_CUDA_INFO"
	.sectionflags	@""
	.align	4


	//----- nvinfo : EIATTR_CUDA_API_VERSION
	.align		4
        /*0000*/ 	.byte	0x04, 0x37
        /*0002*/ 	.short	(.L_7 - .L_6)
.L_6:
        /*0004*/ 	.word	0x00000082


	//----- nvinfo : EIATTR_KPARAM_INFO
	.align		4
.L_7:
        /*0008*/ 	.byte	0x04, 0x17
        /*000a*/ 	.short	(.L_9 - .L_8)
.L_8:
        /*000c*/ 	.word	0x00000000
        /*0010*/ 	.short	0x0003
        /*0012*/ 	.short	0x0018
        /*0014*/ 	.byte	0x00, 0xf0, 0x11, 0x00


	//----- nvinfo : EIATTR_KPARAM_INFO
	.align		4
.L_9:
        /*0018*/ 	.byte	0x04, 0x17
        /*001a*/ 	.short	(.L_11 - .L_10)
.L_10:
        /*001c*/ 	.word	0x00000000
        /*0020*/ 	.short	0x0002
        /*0022*/ 	.short	0x0010
        /*0024*/ 	.byte	0x00, 0xf5, 0x21, 0x00


	//----- nvinfo : EIATTR_KPARAM_INFO
	.align		4
.L_11:
        /*0028*/ 	.byte	0x04, 0x17
        /*002a*/ 	.short	(.L_13 - .L_12)
.L_12:
        /*002c*/ 	.word	0x00000000
        /*0030*/ 	.short	0x0001
        /*0032*/ 	.short	0x0008
        /*0034*/ 	.byte	0x00, 0xf5, 0x21, 0x00


	//----- nvinfo : EIATTR_KPARAM_INFO
	.align		4
.L_13:
        /*0038*/ 	.byte	0x04, 0x17
        /*003a*/ 	.short	(.L_15 - .L_14)
.L_14:
        /*003c*/ 	.word	0x00000000
        /*0040*/ 	.short	0x0000
        /*0042*/ 	.short	0x0000
        /*0044*/ 	.byte	0x00, 0xf5, 0x21, 0x00


	//----- nvinfo : EIATTR_SPARSE_MMA_MASK
	.align		4
.L_15:
        /*0048*/ 	.byte	0x03, 0x50
        /*004a*/ 	.short	0x0000


	//----- nvinfo : EIATTR_MAXREG_COUNT
	.align		4
        /*004c*/ 	.byte	0x03, 0x1b
        /*004e*/ 	.short	0x00ff


	//----- nvinfo : EIATTR_MERCURY_ISA_VERSION
	.align		4
        /*0050*/ 	.byte	0x03, 0x5f
        /*0052*/ 	.short	0x0101


	//----- nvinfo : EIATTR_VRC_CTA_INIT_COUNT
	.align		4
        /*0054*/ 	.byte	0x02, 0x4a
	.zero		1
	.zero		1


	//----- nvinfo : EIATTR_EXIT_INSTR_OFFSETS
	.align		4
        /*0058*/ 	.byte	0x04, 0x1c
        /*005a*/ 	.short	(.L_17 - .L_16)


	//   ....[0]....
.L_16:
        /*005c*/ 	.word	0x000000c0


	//   ....[1]....
        /*0060*/ 	.word	0x00000a90


	//----- nvinfo : EIATTR_CBANK_PARAM_SIZE
	.align		4
.L_17:
        /*0064*/ 	.byte	0x03, 0x19
        /*0066*/ 	.short	0x001c


	//----- nvinfo : EIATTR_PARAM_CBANK
	.align		4
        /*0068*/ 	.byte	0x04, 0x0a
        /*006a*/ 	.short	(.L_19 - .L_18)
	.align		4
.L_18:
        /*006c*/ 	.word	index@(.nv.constant0._Z22gpuMatrixMultiplyNaivePKfS0_Pfi)
        /*0070*/ 	.short	0x0380
        /*0072*/ 	.short	0x001c


	//----- nvinfo : EIATTR_SW_WAR
	.align		4
.L_19:
        /*0074*/ 	.byte	0x04, 0x36
        /*0076*/ 	.short	(.L_21 - .L_20)
.L_20:
        /*0078*/ 	.word	0x00000008
.L_21:


//--------------------- .nv.callgraph             --------------------------
	.section	.nv.callgraph,"",@"SHT_CUDA_CALLGRAPH"
	.align	4
	.sectionentsize	8
	.align		4
        /*0000*/ 	.word	0x00000000
	.align		4
        /*0004*/ 	.word	0xffffffff
	.align		4
        /*0008*/ 	.word	0x00000000
	.align		4
        /*000c*/ 	.word	0xfffffffe
	.align		4
        /*0010*/ 	.word	0x00000000
	.align		4
        /*0014*/ 	.word	0xfffffffd
	.align		4
        /*0018*/ 	.word	0x00000000
	.align		4
        /*001c*/ 	.word	0xfffffffc


//--------------------- .text._Z22gpuMatrixMultiplyNaivePKfS0_Pfi --------------------------
	.section	.text._Z22gpuMatrixMultiplyNaivePKfS0_Pfi,"ax",@progbits
	.align	128
        .global         _Z22gpuMatrixMultiplyNaivePKfS0_Pfi
        .type           _Z22gpuMatrixMultiplyNaivePKfS0_Pfi,@function
        .size           _Z22gpuMatrixMultiplyNaivePKfS0_Pfi,(.L_x_5 - _Z22gpuMatrixMultiplyNaivePKfS0_Pfi)
        .other          _Z22gpuMatrixMultiplyNaivePKfS0_Pfi,@"STO_CUDA_ENTRY STV_DEFAULT"
_Z22gpuMatrixMultiplyNaivePKfS0_Pfi:
.text._Z22gpuMatrixMultiplyNaivePKfS0_Pfi:
[----:B------:R-:W-:Y:S01]  /*0000*/  LDC R1, c[0x0][0x37c] ;  /* 0x0000df00ff017b82 */ /* 0x000fe20000000800 */
[----:B------:R-:W0:Y:S07]  /*0010*/  S2R R0, SR_TID.Y ;  /* 0x0000000000007919 */ /* 0x000e2e0000002200 */
[----:B------:R-:W0:Y:S01]  /*0020*/  S2UR UR4, SR_CTAID.Y ;  /* 0x00000000000479c3 */ /* 0x000e220000002600 */
[----:B------:R-:W1:Y:S01]  /*0030*/  LDCU UR20, c[0x0][0x398] ;  /* 0x00007300ff1477ac */ /* 0x000e620008000800 */
[----:B------:R-:W2:Y:S06]  /*0040*/  S2R R3, SR_TID.X ;  /* 0x0000000000037919 */ /* 0x000eac0000002100 */
[----:B------:R-:W0:Y:S08]  /*0050*/  LDC R13, c[0x0][0x364] ;  /* 0x0000d900ff0d7b82 */ /* 0x000e300000000800 */
[----:B------:R-:W2:Y:S08]  /*0060*/  S2UR UR5, SR_CTAID.X ;  /* 0x00000000000579c3 */ /* 0x000eb00000002500 */
[----:B------:R-:W2:Y:S01]  /*0070*/  LDC R2, c[0x0][0x360] ;  /* 0x0000d800ff027b82 */ /* 0x000ea20000000800 */
[----:B0-----:R-:W-:-:S02]  /*0080*/  IMAD R13, R13, UR4, R0 ;  /* 0x000000040d0d7c24 */ /* 0x001fc4000f8e0200 */
[----:B--2---:R-:W-:-:S05]  /*0090*/  IMAD R0, R2, UR5, R3 ;  /* 0x0000000502007c24 */ /* 0x004fca000f8e0203 */
[----:B------:R-:W-:-:S04]  /*00a0*/  VIMNMX R2, PT, PT, R13, R0, !PT ;  /* 0x000000000d027248 */ /* 0x000fc80007fe0100 */
[----:B-1----:R-:W-:-:S13]  /*00b0*/  ISETP.GE.AND P0, PT, R2, UR20, PT ;  /* 0x0000001402007c0c */ /* 0x002fda000bf06270 */
[----:B------:R-:W-:Y:S05]  /*00c0*/  @P0 EXIT ;  /* 0x000000000000094d */ /* 0x000fea0003800000 */
[----:B------:R-:W-:Y:S01]  /*00d0*/  UISETP.GE.U32.AND UP0, UPT, UR20, 0x8, UPT ;  /* 0x000000081400788c */ /* 0x000fe2000bf06070 */
[----:B------:R-:W-:Y:S02]  /*00e0*/  HFMA2 R12, -RZ, RZ, 0, 0 ;  /* 0x00000000ff0c7431 */ /* 0x000fe400000001ff */
[----:B------:R-:W-:Y:S01]  /*00f0*/  IMAD R13, R13, UR20, RZ ;  /* 0x000000140d0d7c24 */ /* 0x000fe2000f8e02ff */
[----:B------:R-:W-:Y:S01]  /*0100*/  UMOV UR4, URZ ;  /* 0x000000ff00047c82 */ /* 0x000fe20008000000 */
[----:B------:R-:W0:Y:S04]  /*0110*/  LDCU.64 UR18, c[0x0][0x358] ;  /* 0x00006b00ff1277ac */ /* 0x000e280008000a00 */
[----:B------:R-:W-:Y:S05]  /*0120*/  BRA.U !UP0, `(.L_x_0) ;  /* 0x0000000508047547 */ /* 0x000fea000b800000 */
[----:B------:R-:W1:Y:S01]  /*0130*/  LDCU.128 UR24, c[0x0][0x380] ;  /* 0x00007000ff1877ac */ /* 0x000e620008000c00 */
[----:B------:R-:W-:Y:S02]  /*0140*/  MOV R12, RZ ;  /* 0x000000ff000c7202 */ /* 0x000fe40000000f00 */
[----:B------:R-:W-:Y:S01]  /*0150*/  MOV R14, R0 ;  /* 0x00000000000e7202 */ /* 0x000fe20000000f00 */
[----:B------:R-:W-:-:S04]  /*0160*/  ULOP3.LUT UR4, UR20, 0x7ffffff8, URZ, 0xc0, !UPT ;  /* 0x7ffffff814047892 */ /* 0x000fc8000f8ec0ff */
[----:B------:R-:W-:Y:S01]  /*0170*/  UIADD3 UR5, UPT, UPT, -UR4, URZ, URZ ;  /* 0x000000ff04057290 */ /* 0x000fe2000fffe1ff */
[----:B-1----:R-:W-:Y:S01]  /*0180*/  MOV R2, UR24 ;  /* 0x0000001800027c02 */ /* 0x002fe20008000f00 */
[----:B------:R-:W-:Y:S01]  /*0190*/  UIMAD.WIDE UR6, UR20, 0x8, UR26 ;  /* 0x00000008140678a5 */ /* 0x000fe2000f8e021a */
[----:B------:R-:W-:Y:S01]  /*01a0*/  MOV R3, UR25 ;  /* 0x0000001900037c02 */ /* 0x000fe20008000f00 */
[----:B------:R-:W-:Y:S02]  /*01b0*/  UIMAD.WIDE UR8, UR20, 0xc, UR26 ;  /* 0x0000000c140878a5 */ /* 0x000fe4000f8e021a */
[----:B------:R-:W-:Y:S01]  /*01c0*/  UIMAD.WIDE UR10, UR20, 0x10, UR26 ;  /* 0x00000010140a78a5 */ /* 0x000fe2000f8e021a */
[----:B------:R-:W-:Y:S01]  /*01d0*/  IMAD.WIDE.U32 R2, R13, 0x4, R2 ;  /* 0x000000040d027825 */ /* 0x000fe200078e0002 */
[----:B------:R-:W-:Y:S02]  /*01e0*/  UIMAD.WIDE UR12, UR20, 0x14, UR26 ;  /* 0x00000014140c78a5 */ /* 0x000fe4000f8e021a */
[----:B------:R-:W-:Y:S01]  /*01f0*/  UIMAD.WIDE UR14, UR20, 0x18, UR26 ;  /* 0x00000018140e78a5 */ /* 0x000fe2000f8e021a */
[----:B------:R-:W-:Y:S01]  /*0200*/  IADD3 R2, P0, PT, R2, 0x10, RZ ;  /* 0x0000001002027810 */ /* 0x000fe20007f1e0ff */
[----:B------:R-:W-:-:S03]  /*0210*/  UIMAD.WIDE UR16, UR20, 0x1c, UR26 ;  /* 0x0000001c141078a5 */ /* 0x000fc6000f8e021a */
[----:B------:R-:W-:-:S09]  /*0220*/  IADD3.X R3, PT, PT, RZ, R3, RZ, P0, !PT ;  /* 0x00000003ff037210 */ /* 0x000fd200007fe4ff */
.L_x_1:
[----:B------:R-:W-:Y:S01]  /*0230*/  UIMAD.WIDE UR22, UR20, 0x4, UR26 ;  /* 0x00000004141678a5 */ /* 0x000fe2000f8e021a */
[----:B------:R-:W-:Y:S02]  /*0240*/  IMAD.MOV.U32 R23, RZ, RZ, 0x4 ;  /* 0x00000004ff177424 */ /* 0x000fe400078e00ff */
[----:B------:R-:W-:Y:S01]  /*0250*/  HFMA2 R11, -RZ, RZ, 0, 2.384185791015625e-07 ;  /* 0x00000004ff0b7431 */ /* 0x000fe200000001ff */
[----:B------:R-:W-:Y:S01]  /*0260*/  MOV R25, 0x4 ;  /* 0x0000000400197802 */ /* 0x000fe20000000f00 */
[----:B0-----:R-:W2:Y:S01]  /*0270*/  LDG.E R21, desc[UR18][R2.64+-0x10] ;  /* 0xfffff01202157981 */ /* 0x001ea2000c1e1900 */
[C---:B------:R-:W-:Y:S01]  /*0280*/  IMAD.WIDE R22, R14.reuse, R23, UR26 ;  /* 0x0000001a0e167e25 */ /* 0x040fe2000f8e0217 */
[----:B------:R-:W-:Y:S02]  /*0290*/  MOV R8, UR22 ;  /* 0x0000001600087c02 */ /* 0x000fe40008000f00 */
[----:B------:R-:W-:Y:S01]  /*02a0*/  MOV R9, UR23 ;  /* 0x0000001700097c02 */ /* 0x000fe20008000f00 */
[----:B------:R-:W3:Y:S02]  /*02b0*/  LDG.E R19, desc[UR18][R2.64+-0xc] ;  /* 0xfffff41202137981 */ /* 0x000ee4000c1e1900 */
[----:B------:R-:W-:-:S02]  /*02c0*/  IMAD.WIDE R8, R14, 0x4, R8 ;  /* 0x000000040e087825 */ /* 0x000fc400078e0208 */
[----:B------:R-:W2:Y:S01]  /*02d0*/  LDG.E R22, desc[UR18][R22.64] ;  /* 0x0000001216167981 */ /* 0x000ea2000c1e1900 */
[----:B------:R-:W-:Y:S01]  /*02e0*/  MOV R5, 0x4 ;  /* 0x0000000400057802 */ /* 0x000fe20000000f00 */
[C---:B------:R-:W-:Y:S02]  /*02f0*/  IMAD.WIDE R24, R14.reuse, R25, UR6 ;  /* 0x000000060e187e25 */ /* 0x040fe4000f8e0219 */
[----:B------:R0:W3:Y:S02]  /*0300*/  LDG.E R20, desc[UR18][R8.64] ;  /* 0x0000001208147981 */ /* 0x0000e4000c1e1900 */
[----:B------:R-:W-:Y:S02]  /*0310*/  IMAD.WIDE R10, R14, R11, UR8 ;  /* 0x000000080e0a7e25 */ /* 0x000fe4000f8e020b */
[----:B------:R-:W4:Y:S04]  /*0320*/  LDG.E R18, desc[UR18][R24.64] ;  /* 0x0000001218127981 */ /* 0x000f28000c1e1900 */
[----:B------:R-:W4:Y:S01]  /*0330*/  LDG.E R17, desc[UR18][R2.64+-0x8] ;  /* 0xfffff81202117981 */ /* 0x000f22000c1e1900 */
[----:B0-----:R-:W-:-:S02]  /*0340*/  HFMA2 R9, -RZ, RZ, 0, 2.384185791015625e-07 ;  /* 0x00000004ff097431 */ /* 0x001fc400000001ff */
[----:B------:R-:W-:Y:S01]  /*0350*/  IMAD.MOV.U32 R7, RZ, RZ, 0x4 ;  /* 0x00000004ff077424 */ /* 0x000fe200078e00ff */
[----:B------:R0:W5:Y:S01]  /*0360*/  LDG.E R16, desc[UR18][R10.64] ;  /* 0x000000120a107981 */ /* 0x000162000c1e1900 */
[----:B------:R-:W-:-:S03]  /*0370*/  IMAD.WIDE R4, R14, R5, UR10 ;  /* 0x0000000a0e047e25 */ /* 0x000fc6000f8e0205 */
[----:B------:R-:W5:Y:S01]  /*0380*/  LDG.E R15, desc[UR18][R2.64+-0x4] ;  /* 0xfffffc12020f7981 */ /* 0x000f62000c1e1900 */
[C---:B------:R-:W-:Y:S01]  /*0390*/  IMAD.WIDE R6, R14.reuse, R7, UR12 ;  /* 0x0000000c0e067e25 */ /* 0x040fe2000f8e0207 */
[----:B------:R-:W-:Y:S02]  /*03a0*/  MOV R27, 0x4 ;  /* 0x00000004001b7802 */ /* 0x000fe40000000f00 */
[----:B------:R1:W5:Y:S01]  /*03b0*/  LDG.E R4, desc[UR18][R4.64] ;  /* 0x0000001204047981 */ /* 0x000362000c1e1900 */
[----:B------:R-:W-:-:S03]  /*03c0*/  IMAD.WIDE R8, R14, R9, UR14 ;  /* 0x0000000e0e087e25 */ /* 0x000fc6000f8e0209 */
[----:B------:R-:W5:Y:S01]  /*03d0*/  LDG.E R23, desc[UR18][R2.64] ;  /* 0x0000001202177981 */ /* 0x000f62000c1e1900 */
[----:B0-----:R-:W-:-:S03]  /*03e0*/  IMAD.WIDE R10, R14, R27, UR16 ;  /* 0x000000100e0a7e25 */ /* 0x001fc6000f8e021b */
[----:B------:R-:W5:Y:S04]  /*03f0*/  LDG.E R7, desc[UR18][R6.64] ;  /* 0x0000001206077981 */ /* 0x000f68000c1e1900 */
[----:B------:R-:W5:Y:S04]  /*0400*/  LDG.E R24, desc[UR18][R2.64+0x4] ;  /* 0x0000041202187981 */ /* 0x000f68000c1e1900 */
[----:B------:R-:W5:Y:S04]  /*0410*/  LDG.E R8, desc[UR18][R8.64] ;  /* 0x0000001208087981 */ /* 0x000f68000c1e1900 */
[----:B------:R-:W5:Y:S04]  /*0420*/  LDG.E R25, desc[UR18][R2.64+0x8] ;  /* 0x0000081202197981 */ /* 0x000f68000c1e1900 */
[----:B------:R-:W5:Y:S04]  /*0430*/  LDG.E R10, desc[UR18][R10.64] ;  /* 0x000000120a0a7981 */ /* 0x000f68000c1e1900 */
[----:B------:R0:W5:Y:S01]  /*0440*/  LDG.E R27, desc[UR18][R2.64+0xc] ;  /* 0x00000c12021b7981 */ /* 0x000162000c1e1900 */
[----:B------:R-:W-:-:S04]  /*0450*/  UIADD3 UR5, UPT, UPT, UR5, 0x8, URZ ;  /* 0x0000000805057890 */ /* 0x000fc8000fffe0ff */
[----:B------:R-:W-:Y:S01]  /*0460*/  UISETP.NE.AND UP0, UPT, UR5, URZ, UPT ;  /* 0x000000ff0500728c */ /* 0x000fe2000bf05270 */
[----:B-1----:R-:W-:Y:S02]  /*0470*/  MOV R5, UR20 ;  /* 0x0000001400057c02 */ /* 0x002fe40008000f00 */
[----:B0-----:R-:W-:Y:S02]  /*0480*/  IADD3 R2, P0, PT, R2, 0x20, RZ ;  /* 0x0000002002027810 */ /* 0x001fe40007f1e0ff */
[----:B------:R-:W-:Y:S02]  /*0490*/  LEA R14, R5, R14, 0x3 ;  /* 0x0000000e050e7211 */ /* 0x000fe400078e18ff */
[----:B------:R-:W-:Y:S01]  /*04a0*/  IADD3.X R3, PT, PT, RZ, R3, RZ, P0, !PT ;  /* 0x00000003ff037210 */ /* 0x000fe200007fe4ff */
[----:B--2---:R-:W-:-:S04]  /*04b0*/  FFMA R22, R21, R22, R12 ;  /* 0x0000001615167223 */ /* 0x004fc8000000000c */
[----:B---3--:R-:W-:-:S04]  /*04c0*/  FFMA R20, R19, R20, R22 ;  /* 0x0000001413147223 */ /* 0x008fc80000000016 */
[----:B----4-:R-:W-:-:S04]  /*04d0*/  FFMA R18, R17, R18, R20 ;  /* 0x0000001211127223 */ /* 0x010fc80000000014 */
[----:B-----5:R-:W-:-:S04]  /*04e0*/  FFMA R16, R15, R16, R18 ;  /* 0x000000100f107223 */ /* 0x020fc80000000012 */
[----:B------:R-:W-:-:S04]  /*04f0*/  FFMA R23, R23, R4, R16 ;  /* 0x0000000417177223 */ /* 0x000fc80000000010 */
[----:B------:R-:W-:-:S04]  /*0500*/  FFMA R24, R24, R7, R23 ;  /* 0x0000000718187223 */ /* 0x000fc80000000017 */
[----:B------:R-:W-:-:S04]  /*0510*/  FFMA R8, R25, R8, R24 ;  /* 0x0000000819087223 */ /* 0x000fc80000000018 */
[----:B------:R-:W-:Y:S01]  /*0520*/  FFMA R12, R27, R10, R8 ;  /* 0x0000000a1b0c7223 */ /* 0x000fe20000000008 */
[----:B------:R-:W-:Y:S06]  /*0530*/  BRA.U UP0, `(.L_x_1) ;  /* 0xfffffffd003c7547 */ /* 0x000fec000b83ffff */
.L_x_0:
[----:B------:R-:W-:-:S04]  /*0540*/  ULOP3.LUT UR6, UR20, 0x7, URZ, 0xc0, !UPT ;  /* 0x0000000714067892 */ /* 0x000fc8000f8ec0ff */
[----:B------:R-:W-:-:S09]  /*0550*/  UISETP.NE.AND UP0, UPT, UR6, URZ, UPT ;  /* 0x000000ff0600728c */ /* 0x000fd2000bf05270 */
[----:B------:R-:W-:Y:S05]  /*0560*/  BRA.U !UP0, `(.L_x_2) ;  /* 0x0000000508387547 */ /* 0x000fea000b800000 */
[----:B------:R-:W-:Y:S02]  /*0570*/  UISETP.GE.U32.AND UP0, UPT, UR6, 0x4, UPT ;  /* 0x000000040600788c */ /* 0x000fe4000bf06070 */
[----:B------:R-:W-:-:S04]  /*0580*/  ULOP3.LUT UR5, UR20, 0x3, URZ, 0xc0, !UPT ;  /* 0x0000000314057892 */ /* 0x000fc8000f8ec0ff */
[----:B------:R-:W-:-:S03]  /*0590*/  UISETP.NE.AND UP1, UPT, UR5, URZ, UPT ;  /* 0x000000ff0500728c */ /* 0x000fc6000bf25270 */
[----:B------:R-:W-:Y:S08]  /*05a0*/  BRA.U !UP0, `(.L_x_3) ;  /* 0x00000001087c7547 */ /* 0x000ff0000b800000 */
[----:B------:R-:W1:Y:S01]  /*05b0*/  LDC.64 R6, c[0x0][0x388] ;  /* 0x0000e200ff067b82 */ /* 0x000e620000000a00 */
[----:B------:R-:W2:Y:S01]  /*05c0*/  LDCU.64 UR6, c[0x0][0x380] ;  /* 0x00007000ff0677ac */ /* 0x000ea20008000a00 */
[----:B------:R-:W-:Y:S01]  /*05d0*/  IMAD.U32 R9, RZ, RZ, UR4 ;  /* 0x00000004ff097e24 */ /* 0x000fe2000f8e00ff */
[C---:B------:R-:W-:Y:S02]  /*05e0*/  IADD3 R3, PT, PT, R13.reuse, UR4, RZ ;  /* 0x000000040d037c10 */ /* 0x040fe4000fffe0ff */
[----:B------:R-:W-:Y:S01]  /*05f0*/  IADD3 R10, P0, PT, R13, UR4, RZ ;  /* 0x000000040d0a7c10 */ /* 0x000fe2000ff1e0ff */
[----:B------:R-:W-:Y:S01]  /*0600*/  IMAD R9, R9, UR20, R0 ;  /* 0x0000001409097c24 */ /* 0x000fe2000f8e0200 */
[----:B------:R-:W-:Y:S01]  /*0610*/  MOV R11, UR20 ;  /* 0x00000014000b7c02 */ /* 0x000fe20008000f00 */
[----:B------:R-:W3:Y:S01]  /*0620*/  LDC.64 R4, c[0x0][0x380] ;  /* 0x0000e000ff047b82 */ /* 0x000ee20000000a00 */
[----:B------:R-:W-:Y:S01]  /*0630*/  MOV R15, UR20 ;  /* 0x00000014000f7c02 */ /* 0x000fe20008000f00 */
[----:B-1----:R-:W-:Y:S01]  /*0640*/  IMAD.WIDE R6, R9, 0x4, R6 ;  /* 0x0000000409067825 */ /* 0x002fe200078e0206 */
[----:B------:R-:W-:-:S05]  /*0650*/  MOV R9, UR20 ;  /* 0x0000001400097c02 */ /* 0x000fca0008000f00 */
[----:B------:R-:W-:Y:S02]  /*0660*/  IMAD.WIDE R8, R9, 0x4, R6 ;  /* 0x0000000409087825 */ /* 0x000fe400078e0206 */
[----:B0-----:R-:W4:Y:S02]  /*0670*/  LDG.E R6, desc[UR18][R6.64] ;  /* 0x0000001206067981 */ /* 0x001f24000c1e1900 */
[----:B---3--:R-:W-:Y:S01]  /*0680*/  IMAD.WIDE.U32 R4, R3, 0x4, R4 ;  /* 0x0000000403047825 */ /* 0x008fe200078e0004 */
[----:B------:R-:W-:Y:S01]  /*0690*/  IADD3.X R3, PT, PT, RZ, RZ, RZ, P0, !PT ;  /* 0x000000ffff037210 */ /* 0x000fe200007fe4ff */
[----:B------:R-:W3:Y:S01]  /*06a0*/  LDG.E R17, desc[UR18][R8.64] ;  /* 0x0000001208117981 */ /* 0x000ee2000c1e1900 */
[----:B--2---:R-:W-:-:S03]  /*06b0*/  LEA R2, P0, R10, UR6, 0x2 ;  /* 0x000000060a027c11 */ /* 0x004fc6000f8010ff */
[----:B------:R-:W4:Y:S01]  /*06c0*/  LDG.E R5, desc[UR18][R4.64] ;  /* 0x0000001204057981 */ /* 0x000f22000c1e1900 */
[----:B------:R-:W-:Y:S01]  /*06d0*/  LEA.HI.X R3, R10, UR7, R3, 0x2, P0 ;  /* 0x000000070a037c11 */ /* 0x000fe200080f1403 */
[----:B------:R-:W-:-:S04]  /*06e0*/  IMAD.WIDE R10, R11, 0x4, R8 ;  /* 0x000000040b0a7825 */ /* 0x000fc800078e0208 */
[----:B------:R-:W3:Y:S01]  /*06f0*/  LDG.E R16, desc[UR18][R2.64+0x4] ;  /* 0x0000041202107981 */ /* 0x000ee2000c1e1900 */
[----:B------:R-:W-:-:S03]  /*0700*/  IMAD.WIDE R14, R15, 0x4, R10 ;  /* 0x000000040f0e7825 */ /* 0x000fc600078e020a */
[----:B------:R-:W2:Y:S04]  /*0710*/  LDG.E R19, desc[UR18][R10.64] ;  /* 0x000000120a137981 */ /* 0x000ea8000c1e1900 */
[----:B------:R-:W2:Y:S04]  /*0720*/  LDG.E R18, desc[UR18][R2.64+0x8] ;  /* 0x0000081202127981 */ /* 0x000ea8000c1e1900 */
[----:B------:R-:W5:Y:S04]  /*0730*/  LDG.E R20, desc[UR18][R2.64+0xc] ;  /* 0x00000c1202147981 */ /* 0x000f68000c1e1900 */
[----:B------:R-:W5:Y:S01]  /*0740*/  LDG.E R14, desc[UR18][R14.64] ;  /* 0x000000120e0e7981 */ /* 0x000f62000c1e1900 */
[----:B------:R-:W-:Y:S01]  /*0750*/  UIADD3 UR4, UPT, UPT, UR4, 0x4, URZ ;  /* 0x0000000404047890 */ /* 0x000fe2000fffe0ff */
[----:B----4-:R-:W-:-:S04]  /*0760*/  FFMA R5, R5, R6, R12 ;  /* 0x0000000605057223 */ /* 0x010fc8000000000c */
[----:B---3--:R-:W-:-:S04]  /*0770*/  FFMA R5, R16, R17, R5 ;  /* 0x0000001110057223 */ /* 0x008fc80000000005 */
[----:B--2---:R-:W-:-:S04]  /*0780*/  FFMA R5, R18, R19, R5 ;  /* 0x0000001312057223 */ /* 0x004fc80000000005 */
[----:B-----5:R-:W-:-:S07]  /*0790*/  FFMA R12, R20, R14, R5 ;  /* 0x0000000e140c7223 */ /* 0x020fce0000000005 */
.L_x_3:
[----:B------:R-:W-:Y:S05]  /*07a0*/  BRA.U !UP1, `(.L_x_2) ;  /* 0x0000000109a87547 */ /* 0x000fea000b800000 */
[----:B------:R-:W-:Y:S01]  /*07b0*/  UISETP.NE.AND UP0, UPT, UR5, 0x1, UPT ;  /* 0x000000010500788c */ /* 0x000fe2000bf05270 */
[----:B------:R-:W-:Y:S01]  /*07c0*/  MOV R7, UR4 ;  /* 0x0000000400077c02 */ /* 0x000fe20008000f00 */
[----:B------:R-:W-:Y:S02]  /*07d0*/  ULOP3.LUT UR5, UR20, 0x1, URZ, 0xc0, !UPT ;  /* 0x0000000114057892 */ /* 0x000fe4000f8ec0ff */
[----:B------:R-:W-:Y:S02]  /*07e0*/  MOV R15, UR20 ;  /* 0x00000014000f7c02 */ /* 0x000fe40008000f00 */
[----:B------:R-:W-:Y:S01]  /*07f0*/  UISETP.NE.U32.AND UP1, UPT, UR5, 0x1, UPT ;  /* 0x000000010500788c */ /* 0x000fe2000bf25070 */
[----:B------:R-:W-:-:S04]  /*0800*/  PLOP3.LUT P1, PT, PT, PT, UP0, 0x80, 0x8 ;  /* 0x000000000008781c */ /* 0x000fc80003f2f008 */
[----:B------:R-:W1:Y:S01]  /*0810*/  @UP0 LDCU.128 UR8, c[0x0][0x380] ;  /* 0x00007000ff0807ac */ /* 0x000e620008000c00 */
[----:B------:R-:W-:Y:S01]  /*0820*/  PLOP3.LUT P0, PT, PT, PT, UP1, 0x80, 0x8 ;  /* 0x000000000008781c */ /* 0x000fe20003f0f018 */
[----:B------:R-:W2:Y:S04]  /*0830*/  @UP0 LDCU.64 UR6, c[0x0][0x380] ;  /* 0x00007000ff0607ac */ /* 0x000ea80008000a00 */
[----:B------:R-:W3:Y:S03]  /*0840*/  @!UP1 LDCU.128 UR12, c[0x0][0x380] ;  /* 0x00007000ff0c97ac */ /* 0x000ee60008000c00 */
[C---:B------:R-:W-:Y:S02]  /*0850*/  @P1 IADD3 R3, PT, PT, R13.reuse, UR4, RZ ;  /* 0x000000040d031c10 */ /* 0x040fe4000fffe0ff */
[----:B------:R-:W-:Y:S01]  /*0860*/  @P1 IADD3 R6, P2, PT, R13, UR4, RZ ;  /* 0x000000040d061c10 */ /* 0x000fe2000ff5e0ff */
[----:B------:R-:W-:Y:S01]  /*0870*/  @UP0 UIADD3 UR4, UPT, UPT, UR4, 0x2, URZ ;  /* 0x0000000204040890 */ /* 0x000fe2000fffe0ff */
[----:B-1----:R-:W-:Y:S01]  /*0880*/  MOV R11, UR9 ;  /* 0x00000009000b7c02 */ /* 0x002fe20008000f00 */
[----:B------:R-:W-:Y:S01]  /*0890*/  IMAD.U32 R10, RZ, RZ, UR8 ;  /* 0x00000008ff0a7e24 */ /* 0x000fe2000f8e00ff */
[----:B------:R-:W-:-:S02]  /*08a0*/  MOV R4, UR10 ;  /* 0x0000000a00047c02 */ /* 0x000fc40008000f00 */
[----:B------:R-:W-:Y:S01]  /*08b0*/  MOV R5, UR11 ;  /* 0x0000000b00057c02 */ /* 0x000fe20008000f00 */
[----:B------:R-:W-:-:S04]  /*08c0*/  @P1 IMAD.WIDE.U32 R10, R3, 0x4, R10 ;  /* 0x00000004030a1825 */ /* 0x000fc800078e000a */
[----:B------:R-:W-:Y:S01]  /*08d0*/  @P1 IMAD R3, R7, UR20, R0 ;  /* 0x0000001407031c24 */ /* 0x000fe2000f8e0200 */
[----:B------:R-:W-:Y:S01]  /*08e0*/  @P1 IADD3.X R7, PT, PT, RZ, RZ, RZ, P2, !PT ;  /* 0x000000ffff071210 */ /* 0x000fe200017fe4ff */
[----:B------:R-:W-:Y:S01]  /*08f0*/  IMAD.U32 R19, RZ, RZ, UR4 ;  /* 0x00000004ff137e24 */ /* 0x000fe2000f8e00ff */
[C---:B--2---:R-:W-:Y:S01]  /*0900*/  @P1 LEA R2, P2, R6.reuse, UR6, 0x2 ;  /* 0x0000000606021c11 */ /* 0x044fe2000f8410ff */
[----:B------:R-:W-:Y:S01]  /*0910*/  @P1 IMAD.WIDE R4, R3, 0x4, R4 ;  /* 0x0000000403041825 */ /* 0x000fe200078e0204 */
[----:B------:R-:W-:Y:S01]  /*0920*/  @!P0 IADD3 R17, PT, PT, R13, UR4, RZ ;  /* 0x000000040d118c10 */ /* 0x000fe2000fffe0ff */
[----:B0-----:R-:W2:Y:S01]  /*0930*/  @P1 LDG.E R11, desc[UR18][R10.64] ;  /* 0x000000120a0b1981 */ /* 0x001ea2000c1e1900 */
[----:B------:R-:W-:Y:S01]  /*0940*/  @P1 LEA.HI.X R3, R6, UR7, R7, 0x2, P2 ;  /* 0x0000000706031c11 */ /* 0x000fe200090f1407 */
[----:B------:R-:W-:Y:S01]  /*0950*/  @!P0 IMAD R19, R19, UR20, R0 ;  /* 0x0000001413138c24 */ /* 0x000fe2000f8e0200 */
[----:B---3--:R-:W-:Y:S01]  /*0960*/  MOV R6, UR12 ;  /* 0x0000000c00067c02 */ /* 0x008fe20008000f00 */
[----:B------:R-:W-:Y:S01]  /*0970*/  @P1 IMAD.WIDE R14, R15, 0x4, R4 ;  /* 0x000000040f0e1825 */ /* 0x000fe200078e0204 */
[----:B------:R-:W-:Y:S01]  /*0980*/  MOV R7, UR13 ;  /* 0x0000000d00077c02 */ /* 0x000fe20008000f00 */
[----:B------:R-:W2:Y:S01]  /*0990*/  @P1 LDG.E R4, desc[UR18][R4.64] ;  /* 0x0000001204041981 */ /* 0x000ea2000c1e1900 */
[----:B------:R-:W-:-:S02]  /*09a0*/  MOV R8, UR14 ;  /* 0x0000000e00087c02 */ /* 0x000fc40008000f00 */
[----:B------:R-:W-:Y:S01]  /*09b0*/  MOV R9, UR15 ;  /* 0x0000000f00097c02 */ /* 0x000fe20008000f00 */
[----:B------:R-:W-:Y:S01]  /*09c0*/  @!P0 IMAD.WIDE.U32 R6, R17, 0x4, R6 ;  /* 0x0000000411068825 */ /* 0x000fe200078e0006 */
[----:B------:R-:W3:Y:S03]  /*09d0*/  @P1 LDG.E R14, desc[UR18][R14.64] ;  /* 0x000000120e0e1981 */ /* 0x000ee6000c1e1900 */
[----:B------:R-:W-:Y:S01]  /*09e0*/  @!P0 IMAD.WIDE R8, R19, 0x4, R8 ;  /* 0x0000000413088825 */ /* 0x000fe200078e0208 */
[----:B------:R-:W3:Y:S04]  /*09f0*/  @P1 LDG.E R2, desc[UR18][R2.64+0x4] ;  /* 0x0000041202021981 */ /* 0x000ee8000c1e1900 */
[----:B------:R-:W4:Y:S04]  /*0a00*/  @!P0 LDG.E R7, desc[UR18][R6.64] ;  /* 0x0000001206078981 */ /* 0x000f28000c1e1900 */
[----:B------:R-:W4:Y:S01]  /*0a10*/  @!P0 LDG.E R8, desc[UR18][R8.64] ;  /* 0x0000001208088981 */ /* 0x000f22000c1e1900 */
[----:B--2---:R-:W-:-:S04]  /*0a20*/  @P1 FFMA R11, R11, R4, R12 ;  /* 0x000000040b0b1223 */ /* 0x004fc8000000000c */
[----:B---3--:R-:W-:-:S04]  /*0a30*/  @P1 FFMA R12, R2, R14, R11 ;  /* 0x0000000e020c1223 */ /* 0x008fc8000000000b */
[----:B----4-:R-:W-:-:S07]  /*0a40*/  @!P0 FFMA R12, R7, R8, R12 ;  /* 0x00000008070c8223 */ /* 0x010fce000000000c */
.L_x_2:
[----:B------:R-:W1:Y:S01]  /*0a50*/  LDC.64 R2, c[0x0][0x390] ;  /* 0x0000e400ff027b82 */ /* 0x000e620000000a00 */
[----:B------:R-:W-:-:S05]  /*0a60*/  IADD3 R13, PT, PT, R0, R13, RZ ;  /* 0x0000000d000d7210 */ /* 0x000fca0007ffe0ff */
[----:B-1----:R-:W-:-:S05]  /*0a70*/  IMAD.WIDE R2, R13, 0x4, R2 ;  /* 0x000000040d027825 */ /* 0x002fca00078e0202 */
[----:B0-----:R-:W-:Y:S01]  /*0a80*/  STG.E desc[UR18][R2.64], R12 ;  /* 0x0000000c02007986 */ /* 0x001fe2000c101912 */
[----:B------:R-:W-:Y:S05]  /*0a90*/  EXIT ;  /* 0x000000000000794d */ /* 0x000fea0003800000 */
.L_x_4:
[----:B------:R-:W-:-:S00]  /*0aa0*/  BRA `(.L_x_4) ;  /* 0xfffffffc00fc7947 */ /* 0x000fc0000383ffff */
[----:B------:R-:W-:-:S00]  /*0ab0*/  NOP ;  /* 0x0000000000007918 */ /* 0x000fc00000000000 */
        /* <DEDUP_REMOVED lines=12> */
.L_x_5:


//--------------------- .nv.shared.reserved.0     --------------------------
	.section	.nv.shared.reserved.0,"aw",@nobits
	.weak		__nv_reservedSMEM_offset_0_alias
	.size		__nv_reservedSMEM_offset_0_alias, 0, 64
	.other		__nv_reservedSMEM_offset_0_alias,@"STO_CUDA_RESERVED_SHARED STV_DEFAULT"
__nv_reservedSMEM_offset_0_alias:
	.zero		0
	.zero		64


//--------------------- .nv.constant0._Z22gpuMatrixMultiplyNaivePKfS0_Pfi --------------------------
	.section	.nv.constant0._Z22gpuMatrixMultiplyNaivePKfS0_Pfi,"a",@progbits
	.sectionflags	@""
	.align	4
.nv.constant0._Z22gpuMatrixMultiplyNaivePKfS0_Pfi:
	.zero		924


//--------------------- SYMBOLS --------------------------

	.type		.nv.reservedSmem.offset0,@object
	.size		.nv.reservedSmem.offset0,0x4
